//
// Generated by NVIDIA NVVM Compiler
//
// Compiler Build ID: CL-36424714
// Cuda compilation tools, release 13.0, V13.0.88
// Based on NVVM 20.0.0
//

.version 9.0
.target sm_100
.address_size 64

	// .globl	_Z20bitonicCompareGlobalPiii
// _ZZ19bitonicCompareLocalPiE13shared_memory has been demoted

.visible .entry _Z20bitonicCompareGlobalPiii(
	.param .u64 .ptr .align 1 _Z20bitonicCompareGlobalPiii_param_0,
	.param .u32 _Z20bitonicCompareGlobalPiii_param_1,
	.param .u32 _Z20bitonicCompareGlobalPiii_param_2
)
{
	.reg .pred 	%p<5>;
	.reg .b32 	%r<13>;
	.reg .b64 	%rd<11>;

	ld.param.u64 	%rd6, [_Z20bitonicCompareGlobalPiii_param_0];
	ld.param.u32 	%r7, [_Z20bitonicCompareGlobalPiii_param_1];
	ld.param.u32 	%r8, [_Z20bitonicCompareGlobalPiii_param_2];
	cvta.to.global.u64 	%rd1, %rd6;
	mov.u32 	%r9, %ntid.x;
	mov.u32 	%r10, %ctaid.x;
	mov.u32 	%r11, %tid.x;
	mad.lo.s32 	%r1, %r9, %r10, %r11;
	xor.b32  	%r2, %r8, %r1;
	setp.le.u32 	%p1, %r2, %r1;
	@%p1 bra 	$L__BB0_6;
	and.b32  	%r12, %r7, %r1;
	setp.ne.s32 	%p2, %r12, 0;
	@%p2 bra 	$L__BB0_4;
	mul.wide.u32 	%rd9, %r1, 4;
	add.s64 	%rd2, %rd1, %rd9;
	ld.global.u32 	%r3, [%rd2];
	mul.wide.u32 	%rd10, %r2, 4;
	add.s64 	%rd3, %rd1, %rd10;
	ld.global.u32 	%r4, [%rd3];
	setp.le.s32 	%p4, %r3, %r4;
	@%p4 bra 	$L__BB0_6;
	st.global.u32 	[%rd2], %r4;
	st.global.u32 	[%rd3], %r3;
	bra.uni 	$L__BB0_6;
$L__BB0_4:
	mul.wide.u32 	%rd7, %r1, 4;
	add.s64 	%rd4, %rd1, %rd7;
	ld.global.u32 	%r5, [%rd4];
	mul.wide.u32 	%rd8, %r2, 4;
	add.s64 	%rd5, %rd1, %rd8;
	ld.global.u32 	%r6, [%rd5];
	setp.ge.s32 	%p3, %r5, %r6;
	@%p3 bra 	$L__BB0_6;
	st.global.u32 	[%rd4], %r6;
	st.global.u32 	[%rd5], %r5;
$L__BB0_6:
	ret;

}
	// .globl	_Z19bitonicCompareLocalPi
.visible .entry _Z19bitonicCompareLocalPi(
	.param .u64 .ptr .align 1 _Z19bitonicCompareLocalPi_param_0
)
{
	.reg .pred 	%p<11>;
	.reg .b32 	%r<40>;
	.reg .b64 	%rd<5>;
	// demoted variable
	.shared .align 4 .b8 _ZZ19bitonicCompareLocalPiE13shared_memory[4096];
	ld.param.u64 	%rd2, [_Z19bitonicCompareLocalPi_param_0];
	cvta.to.global.u64 	%rd3, %rd2;
	mov.u32 	%r1, %tid.x;
	mov.u32 	%r23, %ntid.x;
	mov.u32 	%r24, %ctaid.x;
	mad.lo.s32 	%r25, %r23, %r24, %r1;
	and.b32  	%r2, %r24, 1;
	mul.wide.u32 	%rd4, %r25, 4;
	add.s64 	%rd1, %rd3, %rd4;
	ld.global.u32 	%r26, [%rd1];
	shl.b32 	%r27, %r1, 2;
	mov.u32 	%r28, _ZZ19bitonicCompareLocalPiE13shared_memory;
	add.s32 	%r3, %r28, %r27;
	st.shared.u32 	[%r3], %r26;
	bar.sync 	0;
	mov.b32 	%r38, 2;
$L__BB1_1:
	and.b32  	%r5, %r38, %r1;
	mov.u32 	%r39, %r38;
$L__BB1_2:
	mov.u32 	%r6, %r39;
	shr.u32 	%r39, %r6, 1;
	xor.b32  	%r8, %r39, %r1;
	setp.le.u32 	%p1, %r8, %r1;
	@%p1 bra 	$L__BB1_14;
	setp.ne.s32 	%p2, %r2, 0;
	@%p2 bra 	$L__BB1_9;
	setp.ne.s32 	%p6, %r5, 0;
	@%p6 bra 	$L__BB1_7;
	ld.shared.u32 	%r9, [%r3];
	shl.b32 	%r35, %r8, 2;
	add.s32 	%r10, %r28, %r35;
	ld.shared.u32 	%r11, [%r10];
	setp.le.s32 	%p8, %r9, %r11;
	@%p8 bra 	$L__BB1_14;
	st.shared.u32 	[%r3], %r11;
	st.shared.u32 	[%r10], %r9;
	bra.uni 	$L__BB1_14;
$L__BB1_7:
	ld.shared.u32 	%r12, [%r3];
	shl.b32 	%r33, %r8, 2;
	add.s32 	%r13, %r28, %r33;
	ld.shared.u32 	%r14, [%r13];
	setp.ge.s32 	%p7, %r12, %r14;
	@%p7 bra 	$L__BB1_14;
	st.shared.u32 	[%r3], %r14;
	st.shared.u32 	[%r13], %r12;
	bra.uni 	$L__BB1_14;
$L__BB1_9:
	setp.ne.s32 	%p3, %r5, 0;
	@%p3 bra 	$L__BB1_12;
	ld.shared.u32 	%r15, [%r3];
	shl.b32 	%r31, %r8, 2;
	add.s32 	%r16, %r28, %r31;
	ld.shared.u32 	%r17, [%r16];
	setp.ge.s32 	%p5, %r15, %r17;
	@%p5 bra 	$L__BB1_14;
	st.shared.u32 	[%r3], %r17;
	st.shared.u32 	[%r16], %r15;
	bra.uni 	$L__BB1_14;
$L__BB1_12:
	ld.shared.u32 	%r18, [%r3];
	shl.b32 	%r29, %r8, 2;
	add.s32 	%r19, %r28, %r29;
	ld.shared.u32 	%r20, [%r19];
	setp.le.s32 	%p4, %r18, %r20;
	@%p4 bra 	$L__BB1_14;
	st.shared.u32 	[%r3], %r20;
	st.shared.u32 	[%r19], %r18;
$L__BB1_14:
	bar.sync 	0;
	setp.gt.u32 	%p9, %r6, 3;
	@%p9 bra 	$L__BB1_2;
	shl.b32 	%r21, %r38, 1;
	setp.lt.u32 	%p10, %r38, 513;
	mov.u32 	%r38, %r21;
	@%p10 bra 	$L__BB1_1;
	ld.shared.u32 	%r37, [%r3];
	st.global.u32 	[%rd1], %r37;
	ret;

}


// ===== COMPILED SASS (sm_100) =====

	.target	sm_100

	.elftype	@"ET_EXEC"


//--------------------- .note.nv.tkinfo           --------------------------
	.section	.note.nv.tkinfo,"",@"SHT_NOTE"
	.sectionflags	@"SHF_NOTE_NV_TKINFO"
	.tkinfo
        /*0018*/ 	.word	0x00000002
        /*0030*/ 	.string	""
        /*0030*/ 	.string	"ptxas"
        /*0030*/ 	.string	"Cuda compilation tools, release 13.0, V13.0.88"
        /*0030*/ 	.string	"Build cuda_13.0.r13.0/compiler.36424714_0"
        /*0030*/ 	.string	"-arch sm_100 -m 64 "



//--------------------- .note.nv.cuinfo           --------------------------
	.section	.note.nv.cuinfo,"",@"SHT_NOTE"
	.sectionflags	@"SHF_NOTE_NV_CUINFO"
        /*0018*/ 	.short	0x0002
        /*001a*/ 	.short	0x0064
        /*001c*/ 	.short	0x0082
	.zero		2


//--------------------- .nv.info                  --------------------------
	.section	.nv.info,"",@"SHT_CUDA_INFO"
	.align	4


	//----- nvinfo : EIATTR_REGCOUNT
	.align		4
        /*0000*/ 	.byte	0x04, 0x2f
        /*0002*/ 	.short	(.L_1 - .L_0)
	.align		4
.L_0:
        /*0004*/ 	.word	index@(_Z20bitonicCompareGlobalPiii)
        /*0008*/ 	.word	0x0000000c


	//----- nvinfo : EIATTR_FRAME_SIZE
	.align		4
.L_1:
        /*000c*/ 	.byte	0x04, 0x11
        /*000e*/ 	.short	(.L_3 - .L_2)
	.align		4
.L_2:
        /*0010*/ 	.word	index@(_Z20bitonicCompareGlobalPiii)
        /*0014*/ 	.word	0x00000000


	//----- nvinfo : EIATTR_REGCOUNT
	.align		4
.L_3:
        /*0018*/ 	.byte	0x04, 0x2f
        /*001a*/ 	.short	(.L_5 - .L_4)
	.align		4
.L_4:
        /*001c*/ 	.word	index@(_Z19bitonicCompareLocalPi)
        /*0020*/ 	.word	0x0000000c


	//----- nvinfo : EIATTR_FRAME_SIZE
	.align		4
.L_5:
        /*0024*/ 	.byte	0x04, 0x11
        /*0026*/ 	.short	(.L_7 - .L_6)
	.align		4
.L_6:
        /*0028*/ 	.word	index@(_Z19bitonicCompareLocalPi)
        /*002c*/ 	.word	0x00000000


	//----- nvinfo : EIATTR_MIN_STACK_SIZE
	.align		4
.L_7:
        /*0030*/ 	.byte	0x04, 0x12
        /*0032*/ 	.short	(.L_9 - .L_8)
	.align		4
.L_8:
        /*0034*/ 	.word	index@(_Z19bitonicCompareLocalPi)
        /*0038*/ 	.word	0x00000000


	//----- nvinfo : EIATTR_MIN_STACK_SIZE
	.align		4
.L_9:
        /*003c*/ 	.byte	0x04, 0x12
        /*003e*/ 	.short	(.L_11 - .L_10)
	.align		4
.L_10:
        /*0040*/ 	.word	index@(_Z20bitonicCompareGlobalPiii)
        /*0044*/ 	.word	0x00000000
.L_11:


//--------------------- .nv.compat                --------------------------
	.section	.nv.compat,"",@"SHT_CUDA_COMPAT_INFO"
	.align	4
        /*0000*/ 	.byte	0x02, 0x09, 0x00, 0x00, 0x02, 0x02, 0x01, 0x00, 0x02, 0x05, 0x05, 0x00, 0x03, 0x07, 0x01, 0x01
        /*0010*/ 	.byte	0x02, 0x03, 0x00, 0x00, 0x02, 0x06, 0x01, 0x00, 0x04, 0x0b, 0x08, 0x00, 0x09, 0x00, 0x00, 0x00
        /*0020*/ 	.byte	0x00, 0x00, 0x00, 0x00


//--------------------- .nv.info._Z19bitonicCompareLocalPi --------------------------
	.section	.nv.info._Z19bitonicCompareLocalPi,"",@"SHT_CUDA_INFO"
	.sectionflags	@""
	.align	4


	//----- nvinfo : EIATTR_CUDA_API_VERSION
	.align		4
        /*0000*/ 	.byte	0x04, 0x37
        /*0002*/ 	.short	(.L_13 - .L_12)
.L_12:
        /*0004*/ 	.word	0x00000082


	//----- nvinfo : EIATTR_KPARAM_INFO
	.align		4
.L_13:
        /*0008*/ 	.byte	0x04, 0x17
        /*000a*/ 	.short	(.L_15 - .L_14)
.L_14:
        /*000c*/ 	.word	0x00000000
        /*0010*/ 	.short	0x0000
        /*0012*/ 	.short	0x0000
        /*0014*/ 	.byte	0x00, 0xf5, 0x21, 0x00


	//----- nvinfo : EIATTR_SPARSE_MMA_MASK
	.align		4
.L_15:
        /*0018*/ 	.byte	0x03, 0x50
        /*001a*/ 	.short	0x0000


	//----- nvinfo : EIATTR_MAXREG_COUNT
	.align		4
        /*001c*/ 	.byte	0x03, 0x1b
        /*001e*/ 	.short	0x00ff


	//----- nvinfo : EIATTR_NUM_BARRIERS
	.align		4
        /*0020*/ 	.byte	0x02, 0x4c
        /*0022*/ 	.byte	0x01
	.zero		1


	//----- nvinfo : EIATTR_MERCURY_ISA_VERSION
	.align		4
        /*0024*/ 	.byte	0x03, 0x5f
        /*0026*/ 	.short	0x0101


	//----- nvinfo : EIATTR_VRC_CTA_INIT_COUNT
	.align		4
        /*0028*/ 	.byte	0x02, 0x4a
	.zero		1
	.zero		1


	//----- nvinfo : EIATTR_EXIT_INSTR_OFFSETS
	.align		4
        /*002c*/ 	.byte	0x04, 0x1c
        /*002e*/ 	.short	(.L_17 - .L_16)


	//   ....[0]....
.L_16:
        /*0030*/ 	.word	0x00000460


	//----- nvinfo : EIATTR_CRS_STACK_SIZE
	.align		4
.L_17:
        /*0034*/ 	.byte	0x04, 0x1e
        /*0036*/ 	.short	(.L_19 - .L_18)
.L_18:
        /*0038*/ 	.word	0x00000000


	//----- nvinfo : EIATTR_CBANK_PARAM_SIZE
	.align		4
.L_19:
        /*003c*/ 	.byte	0x03, 0x19
        /*003e*/ 	.short	0x0008


	//----- nvinfo : EIATTR_PARAM_CBANK
	.align		4
        /*0040*/ 	.byte	0x04, 0x0a
        /*0042*/ 	.short	(.L_21 - .L_20)
	.align		4
.L_20:
        /*0044*/ 	.word	index@(.nv.constant0._Z19bitonicCompareLocalPi)
        /*0048*/ 	.short	0x0380
        /*004a*/ 	.short	0x0008


	//----- nvinfo : EIATTR_SW_WAR
	.align		4
.L_21:
        /*004c*/ 	.byte	0x04, 0x36
        /*004e*/ 	.short	(.L_23 - .L_22)
.L_22:
        /*0050*/ 	.word	0x00000008
.L_23:


//--------------------- .nv.info._Z20bitonicCompareGlobalPiii --------------------------
	.section	.nv.info._Z20bitonicCompareGlobalPiii,"",@"SHT_CUDA_INFO"
	.sectionflags	@""
	.align	4


	//----- nvinfo : EIATTR_CUDA_API_VERSION
	.align		4
        /*0000*/ 	.byte	0x04, 0x37
        /*0002*/ 	.short	(.L_25 - .L_24)
.L_24:
        /*0004*/ 	.word	0x00000082


	//----- nvinfo : EIATTR_KPARAM_INFO
	.align		4
.L_25:
        /*0008*/ 	.byte	0x04, 0x17
        /*000a*/ 	.short	(.L_27 - .L_26)
.L_26:
        /*000c*/ 	.word	0x00000000
        /*0010*/ 	.short	0x0002
        /*0012*/ 	.short	0x000c
        /*0014*/ 	.byte	0x00, 0xf0, 0x11, 0x00


	//----- nvinfo : EIATTR_KPARAM_INFO
	.align		4
.L_27:
        /*0018*/ 	.byte	0x04, 0x17
        /*001a*/ 	.short	(.L_29 - .L_28)
.L_28:
        /*001c*/ 	.word	0x00000000
        /*0020*/ 	.short	0x0001
        /*0022*/ 	.short	0x0008
        /*0024*/ 	.byte	0x00, 0xf0, 0x11, 0x00


	//----- nvinfo : EIATTR_KPARAM_INFO
	.align		4
.L_29:
        /*0028*/ 	.byte	0x04, 0x17
        /*002a*/ 	.short	(.L_31 - .L_30)
.L_30:
        /*002c*/ 	.word	0x00000000
        /*0030*/ 	.short	0x0000
        /*0032*/ 	.short	0x0000
        /*0034*/ 	.byte	0x00, 0xf5, 0x21, 0x00


	//----- nvinfo : EIATTR_SPARSE_MMA_MASK
	.align		4
.L_31:
        /*0038*/ 	.byte	0x03, 0x50
        /*003a*/ 	.short	0x0000


	//----- nvinfo : EIATTR_MAXREG_COUNT
	.align		4
        /*003c*/ 	.byte	0x03, 0x1b
        /*003e*/ 	.short	0x00ff


	//----- nvinfo : EIATTR_MERCURY_ISA_VERSION
	.align		4
        /*0040*/ 	.byte	0x03, 0x5f
        /*0042*/ 	.short	0x0101


	//----- nvinfo : EIATTR_VRC_CTA_INIT_COUNT
	.align		4
        /*0044*/ 	.byte	0x02, 0x4a
	.zero		1
	.zero		1


	//----- nvinfo : EIATTR_EXIT_INSTR_OFFSETS
	.align		4
        /*0048*/ 	.byte	0x04, 0x1c
        /*004a*/ 	.short	(.L_33 - .L_32)


	//   ....[0]....
.L_32:
        /*004c*/ 	.word	0x00000080


	//   ....[1]....
        /*0050*/ 	.word	0x00000130


	//   ....[2]....
        /*0054*/ 	.word	0x00000160


	//   ....[3]....
        /*0058*/ 	.word	0x000001d0


	//   ....[4]....
        /*005c*/ 	.word	0x00000200


	//----- nvinfo : EIATTR_CRS_STACK_SIZE
	.align		4
.L_33:
        /*0060*/ 	.byte	0x04, 0x1e
        /*0062*/ 	.short	(.L_35 - .L_34)
.L_34:
        /*0064*/ 	.word	0x00000000


	//----- nvinfo : EIATTR_CBANK_PARAM_SIZE
	.align		4
.L_35:
        /*0068*/ 	.byte	0x03, 0x19
        /*006a*/ 	.short	0x0010


	//----- nvinfo : EIATTR_PARAM_CBANK
	.align		4
        /*006c*/ 	.byte	0x04, 0x0a
        /*006e*/ 	.short	(.L_37 - .L_36)
	.align		4
.L_36:
        /*0070*/ 	.word	index@(.nv.constant0._Z20bitonicCompareGlobalPiii)
        /*0074*/ 	.short	0x0380
        /*0076*/ 	.short	0x0010


	//----- nvinfo : EIATTR_SW_WAR
	.align		4
.L_37:
        /*0078*/ 	.byte	0x04, 0x36
        /*007a*/ 	.short	(.L_39 - .L_38)
.L_38:
        /*007c*/ 	.word	0x00000008
.L_39:


//--------------------- .nv.callgraph             --------------------------
	.section	.nv.callgraph,"",@"SHT_CUDA_CALLGRAPH"
	.align	4
	.sectionentsize	8
	.align		4
        /*0000*/ 	.word	0x00000000
	.align		4
        /*0004*/ 	.word	0xffffffff
	.align		4
        /*0008*/ 	.word	0x00000000
	.align		4
        /*000c*/ 	.word	0xfffffffe
	.align		4
        /*0010*/ 	.word	0x00000000
	.align		4
        /*0014*/ 	.word	0xfffffffd
	.align		4
        /*0018*/ 	.word	0x00000000
	.align		4
        /*001c*/ 	.word	0xfffffffc


//--------------------- .text._Z19bitonicCompareLocalPi --------------------------
	.section	.text._Z19bitonicCompareLocalPi,"ax",@progbits
	.align	128
        .global         _Z19bitonicCompareLocalPi
        .type           _Z19bitonicCompareLocalPi,@function
        .size           _Z19bitonicCompareLocalPi,(.L_x_10 - _Z19bitonicCompareLocalPi)
        .other          _Z19bitonicCompareLocalPi,@"STO_CUDA_ENTRY STV_DEFAULT"
_Z19bitonicCompareLocalPi:
.text._Z19bitonicCompareLocalPi:
[----:B------:R-:W-:Y:S01]  /*0000*/  LDC R1, c[0x0][0x37c] ;  /* 0x0000df00ff017b82 */ /* 0x000fe20000000800 */
[----:B------:R-:W0:Y:S07]  /*0010*/  S2R R4, SR_TID.X ;  /* 0x0000000000047919 */ /* 0x000e2e0000002100 */
[----:B------:R-:W1:Y:S01]  /*0020*/  LDC.64 R2, c[0x0][0x380] ;  /* 0x0000e000ff027b82 */ /* 0x000e620000000a00 */
[----:B------:R-:W0:Y:S01]  /*0030*/  LDCU UR4, c[0x0][0x360] ;  /* 0x00006c00ff0477ac */ /* 0x000e220008000800 */
[----:B------:R-:W0:Y:S01]  /*0040*/  S2R R7, SR_CTAID.X ;  /* 0x0000000000077919 */ /* 0x000e220000002500 */
[----:B------:R-:W2:Y:S01]  /*0050*/  LDCU.64 UR8, c[0x0][0x358] ;  /* 0x00006b00ff0877ac */ /* 0x000ea20008000a00 */
[----:B0-----:R-:W-:-:S04]  /*0060*/  IMAD R5, R7, UR4, R4 ;  /* 0x0000000407057c24 */ /* 0x001fc8000f8e0204 */
[----:B-1----:R-:W-:-:S05]  /*0070*/  IMAD.WIDE.U32 R2, R5, 0x4, R2 ;  /* 0x0000000405027825 */ /* 0x002fca00078e0002 */
[----:B--2---:R-:W2:Y:S01]  /*0080*/  LDG.E R0, desc[UR8][R2.64] ;  /* 0x0000000802007981 */ /* 0x004ea2000c1e1900 */
[----:B------:R-:W0:Y:S01]  /*0090*/  S2UR UR5, SR_CgaCtaId ;  /* 0x00000000000579c3 */ /* 0x000e220000008800 */
[----:B------:R-:W-:Y:S02]  /*00a0*/  UMOV UR4, 0x400 ;  /* 0x0000040000047882 */ /* 0x000fe40000000000 */
[----:B0-----:R-:W-:-:S03]  /*00b0*/  ULEA UR4, UR5, UR4, 0x18 ;  /* 0x0000000405047291 */ /* 0x001fc6000f8ec0ff */
[----:B------:R-:W-:-:S03]  /*00c0*/  UMOV UR5, 0x2 ;  /* 0x0000000200057882 */ /* 0x000fc60000000000 */
[----:B------:R-:W-:-:S05]  /*00d0*/  LEA R5, R4, UR4, 0x2 ;  /* 0x0000000404057c11 */ /* 0x000fca000f8e10ff */
[----:B--2---:R0:W-:Y:S01]  /*00e0*/  STS [R5], R0 ;  /* 0x0000000005007388 */ /* 0x0041e20000000800 */
[----:B------:R-:W-:Y:S06]  /*00f0*/  BAR.SYNC.DEFER_BLOCKING 0x0 ;  /* 0x0000000000007b1d */ /* 0x000fec0000010000 */
.L_x_6:
[----:B------:R-:W-:Y:S01]  /*0100*/  LOP3.LUT R8, R4, UR5, RZ, 0xc0, !PT ;  /* 0x0000000504087c12 */ /* 0x000fe2000f8ec0ff */
[----:B-1234-:R-:W-:-:S06]  /*0110*/  UMOV UR6, UR5 ;  /* 0x0000000500067c82 */ /* 0x01efcc0008000000 */
.L_x_5:
[----:B------:R-:W-:Y:S01]  /*0120*/  UMOV UR7, UR6 ;  /* 0x0000000600077c82 */ /* 0x000fe20008000000 */
[----:B------:R-:W-:Y:S01]  /*0130*/  USHF.R.U32.HI UR6, URZ, 0x1, UR6 ;  /* 0x00000001ff067899 */ /* 0x000fe20008011606 */
[----:B------:R-:W-:Y:S05]  /*0140*/  BSSY.RECONVERGENT B0, `(.L_x_0) ;  /* 0x0000028000007945 */ /* 0x000fea0003800200 */
[----:B-1234-:R-:W-:-:S04]  /*0150*/  LOP3.LUT R9, R4, UR6, RZ, 0x3c, !PT ;  /* 0x0000000604097c12 */ /* 0x01efc8000f8e3cff */
[----:B------:R-:W-:-:S13]  /*0160*/  ISETP.GT.U32.AND P0, PT, R9, R4, PT ;  /* 0x000000040900720c */ /* 0x000fda0003f04070 */
[----:B------:R-:W-:Y:S05]  /*0170*/  @!P0 BRA `(.L_x_1) ;  /* 0x0000000000908947 */ /* 0x000fea0003800000 */
[----:B------:R-:W-:-:S13]  /*0180*/  LOP3.LUT P0, RZ, R7, 0x1, RZ, 0xc0, !PT ;  /* 0x0000000107ff7812 */ /* 0x000fda000780c0ff */
[----:B------:R-:W-:Y:S05]  /*0190*/  @P0 BRA `(.L_x_2) ;  /* 0x0000000000480947 */ /* 0x000fea0003800000 */
[----:B------:R-:W-:-:S13]  /*01a0*/  ISETP.NE.AND P0, PT, R8, RZ, PT ;  /* 0x000000ff0800720c */ /* 0x000fda0003f05270 */
[----:B------:R-:W-:Y:S05]  /*01b0*/  @P0 BRA `(.L_x_3) ;  /* 0x0000000000200947 */ /* 0x000fea0003800000 */
[----:B------:R-:W-:Y:S01]  /*01c0*/  LEA R9, R9, UR4, 0x2 ;  /* 0x0000000409097c11 */ /* 0x000fe2000f8e10ff */
[----:B0-----:R-:W-:Y:S04]  /*01d0*/  LDS R0, [R5] ;  /* 0x0000000005007984 */ /* 0x001fe80000000800 */
[----:B------:R-:W0:Y:S02]  /*01e0*/  LDS R6, [R9] ;  /* 0x0000000009067984 */ /* 0x000e240000000800 */
[----:B0-----:R-:W-:-:S13]  /*01f0*/  ISETP.GT.AND P0, PT, R0, R6, PT ;  /* 0x000000060000720c */ /* 0x001fda0003f04270 */
[----:B------:R-:W-:Y:S05]  /*0200*/  @!P0 BRA `(.L_x_1) ;  /* 0x00000000006c8947 */ /* 0x000fea0003800000 */
[----:B------:R4:W-:Y:S04]  /*0210*/  STS [R5], R6 ;  /* 0x0000000605007388 */ /* 0x0009e80000000800 */
[----:B------:R4:W-:Y:S01]  /*0220*/  STS [R9], R0 ;  /* 0x0000000009007388 */ /* 0x0009e20000000800 */
[----:B------:R-:W-:Y:S05]  /*0230*/  BRA `(.L_x_1) ;  /* 0x0000000000607947 */ /* 0x000fea0003800000 */
.L_x_3:
[----:B------:R-:W-:Y:S01]  /*0240*/  LEA R9, R9, UR4, 0x2 ;  /* 0x0000000409097c11 */ /* 0x000fe2000f8e10ff */
[----:B0-----:R-:W-:Y:S04]  /*0250*/  LDS R0, [R5] ;  /* 0x0000000005007984 */ /* 0x001fe80000000800 */
[----:B------:R-:W0:Y:S02]  /*0260*/  LDS R6, [R9] ;  /* 0x0000000009067984 */ /* 0x000e240000000800 */
[----:B0-----:R-:W-:-:S13]  /*0270*/  ISETP.GE.AND P0, PT, R0, R6, PT ;  /* 0x000000060000720c */ /* 0x001fda0003f06270 */
[----:B------:R-:W-:Y:S05]  /*0280*/  @P0 BRA `(.L_x_1) ;  /* 0x00000000004c0947 */ /* 0x000fea0003800000 */
[----:B------:R3:W-:Y:S04]  /*0290*/  STS [R5], R6 ;  /* 0x0000000605007388 */ /* 0x0007e80000000800 */
[----:B------:R3:W-:Y:S01]  /*02a0*/  STS [R9], R0 ;  /* 0x0000000009007388 */ /* 0x0007e20000000800 */
[----:B------:R-:W-:Y:S05]  /*02b0*/  BRA `(.L_x_1) ;  /* 0x0000000000407947 */ /* 0x000fea0003800000 */
.L_x_2:
[----:B------:R-:W-:-:S13]  /*02c0*/  ISETP.NE.AND P0, PT, R8, RZ, PT ;  /* 0x000000ff0800720c */ /* 0x000fda0003f05270 */
[----:B------:R-:W-:Y:S05]  /*02d0*/  @P0 BRA `(.L_x_4) ;  /* 0x0000000000200947 */ /* 0x000fea0003800000 */
        /* <DEDUP_REMOVED lines=8> */
.L_x_4:
[----:B------:R-:W-:Y:S01]  /*0360*/  LEA R9, R9, UR4, 0x2 ;  /* 0x0000000409097c11 */ /* 0x000fe2000f8e10ff */
[----:B0-----:R-:W-:Y:S04]  /*0370*/  LDS R0, [R5] ;  /* 0x0000000005007984 */ /* 0x001fe80000000800 */
[----:B------:R-:W0:Y:S02]  /*0380*/  LDS R6, [R9] ;  /* 0x0000000009067984 */ /* 0x000e240000000800 */
[----:B0-----:R-:W-:-:S13]  /*0390*/  ISETP.GT.AND P0, PT, R0, R6, PT ;  /* 0x000000060000720c */ /* 0x001fda0003f04270 */
[----:B------:R2:W-:Y:S04]  /*03a0*/  @P0 STS [R5], R6 ;  /* 0x0000000605000388 */ /* 0x0005e80000000800 */
[----:B------:R2:W-:Y:S02]  /*03b0*/  @P0 STS [R9], R0 ;  /* 0x0000000009000388 */ /* 0x0005e40000000800 */
.L_x_1:
[----:B------:R-:W-:Y:S05]  /*03c0*/  BSYNC.RECONVERGENT B0 ;  /* 0x0000000000007941 */ /* 0x000fea0003800200 */
.L_x_0:
[----:B------:R-:W-:Y:S01]  /*03d0*/  BAR.SYNC.DEFER_BLOCKING 0x0 ;  /* 0x0000000000007b1d */ /* 0x000fe20000010000 */
[----:B------:R-:W-:-:S09]  /*03e0*/  UISETP.GT.U32.AND UP0, UPT, UR7, 0x3, UPT ;  /* 0x000000030700788c */ /* 0x000fd2000bf04070 */
[----:B------:R-:W-:Y:S05]  /*03f0*/  BRA.U UP0, `(.L_x_5) ;  /* 0xfffffffd00487547 */ /* 0x000fea000b83ffff */
[----:B------:R-:W-:Y:S02]  /*0400*/  UISETP.GE.U32.AND UP0, UPT, UR5, 0x201, UPT ;  /* 0x000002010500788c */ /* 0x000fe4000bf06070 */
[----:B------:R-:W-:-:S07]  /*0410*/  USHF.L.U32 UR6, UR5, 0x1, URZ ;  /* 0x0000000105067899 */ /* 0x000fce00080006ff */
[----:B------:R-:W-:Y:S01]  /*0420*/  UMOV UR5, UR6 ;  /* 0x0000000600057c82 */ /* 0x000fe20008000000 */
[----:B------:R-:W-:Y:S05]  /*0430*/  BRA.U !UP0, `(.L_x_6) ;  /* 0xfffffffd08307547 */ /* 0x000fea000b83ffff */
[----:B01234-:R-:W0:Y:S04]  /*0440*/  LDS R5, [R5] ;  /* 0x0000000005057984 */ /* 0x01fe280000000800 */
[----:B0-----:R-:W-:Y:S01]  /*0450*/  STG.E desc[UR8][R2.64], R5 ;  /* 0x0000000502007986 */ /* 0x001fe2000c101908 */
[----:B------:R-:W-:Y:S05]  /*0460*/  EXIT ;  /* 0x000000000000794d */ /* 0x000fea0003800000 */
.L_x_7:
[----:B------:R-:W-:-:S00]  /*0470*/  BRA `(.L_x_7) ;  /* 0xfffffffc00fc7947 */ /* 0x000fc0000383ffff */
[----:B------:R-:W-:-:S00]  /*0480*/  NOP ;  /* 0x0000000000007918 */ /* 0x000fc00000000000 */
[----:B------:R-:W-:-:S00]  /*0490*/  NOP ;  /* 0x0000000000007918 */ /* 0x000fc00000000000 */
[----:B------:R-:W-:-:S00]  /*04a0*/  NOP ;  /* 0x0000000000007918 */ /* 0x000fc00000000000 */
[----:B------:R-:W-:-:S00]  /*04b0*/  NOP ;  /* 0x0000000000007918 */ /* 0x000fc00000000000 */
[----:B------:R-:W-:-:S00]  /*04c0*/  NOP ;  /* 0x0000000000007918 */ /* 0x000fc00000000000 */
[----:B------:R-:W-:-:S00]  /*04d0*/  NOP ;  /* 0x0000000000007918 */ /* 0x000fc00000000000 */
[----:B------:R-:W-:-:S00]  /*04e0*/  NOP ;  /* 0x0000000000007918 */ /* 0x000fc00000000000 */
[----:B------:R-:W-:-:S00]  /*04f0*/  NOP ;  /* 0x0000000000007918 */ /* 0x000fc00000000000 */
.L_x_10:


//--------------------- .text._Z20bitonicCompareGlobalPiii --------------------------
	.section	.text._Z20bitonicCompareGlobalPiii,"ax",@progbits
	.align	128
        .global         _Z20bitonicCompareGlobalPiii
        .type           _Z20bitonicCompareGlobalPiii,@function
        .size           _Z20bitonicCompareGlobalPiii,(.L_x_11 - _Z20bitonicCompareGlobalPiii)
        .other          _Z20bitonicCompareGlobalPiii,@"STO_CUDA_ENTRY STV_DEFAULT"
_Z20bitonicCompareGlobalPiii:
.text._Z20bitonicCompareGlobalPiii:
[----:B------:R-:W-:Y:S01]  /*0000*/  LDC R1, c[0x0][0x37c] ;  /* 0x0000df00ff017b82 */ /* 0x000fe20000000800 */
[----:B------:R-:W0:Y:S01]  /*0010*/  S2R R7, SR_CTAID.X ;  /* 0x0000000000077919 */ /* 0x000e220000002500 */
[----:B------:R-:W0:Y:S01]  /*0020*/  LDCU UR4, c[0x0][0x360] ;  /* 0x00006c00ff0477ac */ /* 0x000e220008000800 */
[----:B------:R-:W0:Y:S01]  /*0030*/  S2R R0, SR_TID.X ;  /* 0x0000000000007919 */ /* 0x000e220000002100 */
[----:B------:R-:W1:Y:S01]  /*0040*/  LDCU UR5, c[0x0][0x38c] ;  /* 0x00007180ff0577ac */ /* 0x000e620008000800 */
[----:B0-----:R-:W-:-:S05]  /*0050*/  IMAD R7, R7, UR4, R0 ;  /* 0x0000000407077c24 */ /* 0x001fca000f8e0200 */
[----:B-1----:R-:W-:-:S04]  /*0060*/  LOP3.LUT R9, R7, UR5, RZ, 0x3c, !PT ;  /* 0x0000000507097c12 */ /* 0x002fc8000f8e3cff */
[----:B------:R-:W-:-:S13]  /*0070*/  ISETP.GT.U32.AND P0, PT, R9, R7, PT ;  /* 0x000000070900720c */ /* 0x000fda0003f04070 */
[----:B------:R-:W-:Y:S05]  /*0080*/  @!P0 EXIT ;  /* 0x000000000000894d */ /* 0x000fea0003800000 */
[----:B------:R-:W0:Y:S02]  /*0090*/  LDCU UR4, c[0x0][0x388] ;  /* 0x00007100ff0477ac */ /* 0x000e240008000800 */
[----:B0-----:R-:W-:Y:S01]  /*00a0*/  LOP3.LUT P0, RZ, R7, UR4, RZ, 0xc0, !PT ;  /* 0x0000000407ff7c12 */ /* 0x001fe2000f80c0ff */
[----:B------:R-:W0:-:S12]  /*00b0*/  LDCU.64 UR4, c[0x0][0x358] ;  /* 0x00006b00ff0477ac */ /* 0x000e180008000a00 */
[----:B------:R-:W-:Y:S05]  /*00c0*/  @P0 BRA `(.L_x_8) ;  /* 0x0000000000280947 */ /* 0x000fea0003800000 */
[----:B------:R-:W1:Y:S02]  /*00d0*/  LDC.64 R4, c[0x0][0x380] ;  /* 0x0000e000ff047b82 */ /* 0x000e640000000a00 */
[----:B-1----:R-:W-:-:S04]  /*00e0*/  IMAD.WIDE.U32 R2, R7, 0x4, R4 ;  /* 0x0000000407027825 */ /* 0x002fc800078e0004 */
[----:B------:R-:W-:Y:S01]  /*00f0*/  IMAD.WIDE.U32 R4, R9, 0x4, R4 ;  /* 0x0000000409047825 */ /* 0x000fe200078e0004 */
[----:B0-----:R-:W2:Y:S04]  /*0100*/  LDG.E R7, desc[UR4][R2.64] ;  /* 0x0000000402077981 */ /* 0x001ea8000c1e1900 */
[----:B------:R-:W2:Y:S02]  /*0110*/  LDG.E R0, desc[UR4][R4.64] ;  /* 0x0000000404007981 */ /* 0x000ea4000c1e1900 */
[----:B--2---:R-:W-:-:S13]  /*0120*/  ISETP.GT.AND P0, PT, R7, R0, PT ;  /* 0x000000000700720c */ /* 0x004fda0003f04270 */
[----:B------:R-:W-:Y:S05]  /*0130*/  @!P0 EXIT ;  /* 0x000000000000894d */ /* 0x000fea0003800000 */
[----:B------:R-:W-:Y:S04]  /*0140*/  STG.E desc[UR4][R2.64], R0 ;  /* 0x0000000002007986 */ /* 0x000fe8000c101904 */
[----:B------:R-:W-:Y:S01]  /*0150*/  STG.E desc[UR4][R4.64], R7 ;  /* 0x0000000704007986 */ /* 0x000fe2000c101904 */
[----:B------:R-:W-:Y:S05]  /*0160*/  EXIT ;  /* 0x000000000000794d */ /* 0x000fea0003800000 */
.L_x_8:
[----:B------:R-:W1:Y:S02]  /*0170*/  LDC.64 R2, c[0x0][0x380] ;  /* 0x0000e000ff027b82 */ /* 0x000e640000000a00 */
[----:B-1----:R-:W-:-:S04]  /*0180*/  IMAD.WIDE.U32 R4, R7, 0x4, R2 ;  /* 0x0000000407047825 */ /* 0x002fc800078e0002 */
[----:B------:R-:W-:Y:S01]  /*0190*/  IMAD.WIDE.U32 R2, R9, 0x4, R2 ;  /* 0x0000000409027825 */ /* 0x000fe200078e0002 */
[----:B0-----:R-:W2:Y:S04]  /*01a0*/  LDG.E R7, desc[UR4][R4.64] ;  /* 0x0000000404077981 */ /* 0x001ea8000c1e1900 */
[----:B------:R-:W2:Y:S02]  /*01b0*/  LDG.E R0, desc[UR4][R2.64] ;  /* 0x0000000402007981 */ /* 0x000ea4000c1e1900 */
[----:B--2---:R-:W-:-:S13]  /*01c0*/  ISETP.GE.AND P0, PT, R7, R0, PT ;  /* 0x000000000700720c */ /* 0x004fda0003f06270 */
[----:B------:R-:W-:Y:S05]  /*01d0*/  @P0 EXIT ;  /* 0x000000000000094d */ /* 0x000fea0003800000 */
[----:B------:R-:W-:Y:S04]  /*01e0*/  STG.E desc[UR4][R4.64], R0 ;  /* 0x0000000004007986 */ /* 0x000fe8000c101904 */
[----:B------:R-:W-:Y:S01]  /*01f0*/  STG.E desc[UR4][R2.64], R7 ;  /* 0x0000000702007986 */ /* 0x000fe2000c101904 */
[----:B------:R-:W-:Y:S05]  /*0200*/  EXIT ;  /* 0x000000000000794d */ /* 0x000fea0003800000 */
.L_x_9:
        /* <DEDUP_REMOVED lines=15> */
.L_x_11:


//--------------------- .nv.shared._Z19bitonicCompareLocalPi --------------------------
	.section	.nv.shared._Z19bitonicCompareLocalPi,"aw",@nobits
	.sectionflags	@""
	.align	4
.nv.shared._Z19bitonicCompareLocalPi:
	.zero		5120


//--------------------- .nv.shared.reserved.0     --------------------------
	.section	.nv.shared.reserved.0,"aw",@nobits
	.weak		__nv_reservedSMEM_offset_0_alias
	.size		__nv_reservedSMEM_offset_0_alias, 0, 64
	.other		__nv_reservedSMEM_offset_0_alias,@"STO_CUDA_RESERVED_SHARED STV_DEFAULT"
__nv_reservedSMEM_offset_0_alias:
	.zero		0
	.zero		64


//--------------------- .nv.constant0._Z19bitonicCompareLocalPi --------------------------
	.section	.nv.constant0._Z19bitonicCompareLocalPi,"a",@progbits
	.sectionflags	@""
	.align	4
.nv.constant0._Z19bitonicCompareLocalPi:
	.zero		904


//--------------------- .nv.constant0._Z20bitonicCompareGlobalPiii --------------------------
	.section	.nv.constant0._Z20bitonicCompareGlobalPiii,"a",@progbits
	.sectionflags	@""
	.align	4
.nv.constant0._Z20bitonicCompareGlobalPiii:
	.zero		912


//--------------------- SYMBOLS --------------------------

	.type		.nv.reservedSmem.offset0,@object
	.size		.nv.reservedSmem.offset0,0x4
	.type		.nv.reservedSmem.cap,@object
	.size		.nv.reservedSmem.cap,0x4
